//
// Generated by NVIDIA NVVM Compiler
//
// Compiler Build ID: CL-36424714
// Cuda compilation tools, release 13.0, V13.0.88
// Based on NVVM 20.0.0
//

.version 9.0
.target sm_100
.address_size 64

	// .globl	_Z12find_key_gpuPKiii
.extern .func  (.param .b32 func_retval0) vprintf
(
	.param .b64 vprintf_param_0,
	.param .b64 vprintf_param_1
)
;
.global .align 4 .u32 first_occur;
.global .align 4 .u32 count;
// all_blocks_finished has been demoted
.global .align 1 .b8 $str[63] = {84, 104, 101, 32, 102, 105, 114, 115, 116, 32, 111, 99, 117, 114, 114, 101, 110, 99, 101, 32, 111, 102, 32, 107, 101, 121, 32, 40, 37, 100, 41, 32, 104, 97, 115, 32, 98, 101, 101, 110, 32, 102, 111, 117, 110, 100, 32, 97, 116, 32, 112, 111, 115, 105, 116, 105, 111, 110, 32, 37, 100, 10};
.global .align 1 .b8 $str$1[27] = {84, 104, 101, 32, 107, 101, 121, 32, 40, 37, 100, 41, 32, 105, 115, 32, 110, 111, 116, 32, 102, 111, 117, 110, 100, 10};

.visible .entry _Z12find_key_gpuPKiii(
	.param .u64 .ptr .align 1 _Z12find_key_gpuPKiii_param_0,
	.param .u32 _Z12find_key_gpuPKiii_param_1,
	.param .u32 _Z12find_key_gpuPKiii_param_2
)
{
	.local .align 8 .b8 	__local_depot0[8];
	.reg .b64 	%SP;
	.reg .b64 	%SPL;
	.reg .pred 	%p<10>;
	.reg .b16 	%rs<3>;
	.reg .b32 	%r<18>;
	.reg .b64 	%rd<13>;
	// demoted variable
	.shared .align 1 .u8 all_blocks_finished;
	mov.u64 	%SPL, __local_depot0;
	cvta.local.u64 	%SP, %SPL;
	ld.param.u64 	%rd2, [_Z12find_key_gpuPKiii_param_0];
	ld.param.u32 	%r4, [_Z12find_key_gpuPKiii_param_1];
	ld.param.u32 	%r5, [_Z12find_key_gpuPKiii_param_2];
	add.u64 	%rd3, %SP, 0;
	add.u64 	%rd1, %SPL, 0;
	mov.u32 	%r6, %ctaid.x;
	mov.u32 	%r7, %ntid.x;
	mov.u32 	%r1, %tid.x;
	mad.lo.s32 	%r2, %r6, %r7, %r1;
	setp.ne.s32 	%p1, %r2, 0;
	@%p1 bra 	$L__BB0_2;
	st.global.u32 	[first_occur], %r4;
	membar.gl;
$L__BB0_2:
	setp.ge.s32 	%p2, %r2, %r4;
	@%p2 bra 	$L__BB0_9;
	cvta.to.global.u64 	%rd4, %rd2;
	mul.wide.s32 	%rd5, %r2, 4;
	add.s64 	%rd6, %rd4, %rd5;
	ld.global.u32 	%r8, [%rd6];
	setp.eq.s32 	%p3, %r8, %r5;
	selp.b32 	%r9, %r2, %r4, %p3;
	atom.global.min.u32 	%r10, [first_occur], %r9;
	setp.ne.s32 	%p4, %r1, 0;
	@%p4 bra 	$L__BB0_5;
	mov.u32 	%r11, %nctaid.x;
	atom.global.inc.u32 	%r12, [count], %r11;
	add.s32 	%r13, %r11, -1;
	setp.eq.s32 	%p5, %r12, %r13;
	selp.u16 	%rs1, 1, 0, %p5;
	st.shared.u8 	[all_blocks_finished], %rs1;
$L__BB0_5:
	setp.ne.s32 	%p6, %r1, 0;
	bar.sync 	0;
	ld.shared.u8 	%rs2, [all_blocks_finished];
	setp.eq.s16 	%p7, %rs2, 0;
	or.pred  	%p8, %p6, %p7;
	@%p8 bra 	$L__BB0_9;
	ld.global.u32 	%r3, [first_occur];
	setp.ge.u32 	%p9, %r3, %r4;
	@%p9 bra 	$L__BB0_8;
	st.local.v2.u32 	[%rd1], {%r5, %r3};
	mov.u64 	%rd10, $str;
	cvta.global.u64 	%rd11, %rd10;
	{ // callseq 1, 0
	.param .b64 param0;
	st.param.b64 	[param0], %rd11;
	.param .b64 param1;
	st.param.b64 	[param1], %rd3;
	.param .b32 retval0;
	call.uni (retval0), 
	vprintf, 
	(
	param0, 
	param1
	);
	ld.param.b32 	%r16, [retval0];
	} // callseq 1
	bra.uni 	$L__BB0_9;
$L__BB0_8:
	st.local.u32 	[%rd1], %r5;
	mov.u64 	%rd7, $str$1;
	cvta.global.u64 	%rd8, %rd7;
	{ // callseq 0, 0
	.param .b64 param0;
	st.param.b64 	[param0], %rd8;
	.param .b64 param1;
	st.param.b64 	[param1], %rd3;
	.param .b32 retval0;
	call.uni (retval0), 
	vprintf, 
	(
	param0, 
	param1
	);
	ld.param.b32 	%r14, [retval0];
	} // callseq 0
$L__BB0_9:
	ret;

}
	// .globl	_Z17find_key_gpu_fastPKiii
.visible .entry _Z17find_key_gpu_fastPKiii(
	.param .u64 .ptr .align 1 _Z17find_key_gpu_fastPKiii_param_0,
	.param .u32 _Z17find_key_gpu_fastPKiii_param_1,
	.param .u32 _Z17find_key_gpu_fastPKiii_param_2
)
{
	.reg .pred 	%p<4>;
	.reg .b32 	%r<9>;
	.reg .b64 	%rd<5>;

	ld.param.u64 	%rd1, [_Z17find_key_gpu_fastPKiii_param_0];
	ld.param.u32 	%r2, [_Z17find_key_gpu_fastPKiii_param_1];
	ld.param.u32 	%r3, [_Z17find_key_gpu_fastPKiii_param_2];
	mov.u32 	%r4, %ctaid.x;
	mov.u32 	%r5, %ntid.x;
	mov.u32 	%r6, %tid.x;
	mad.lo.s32 	%r1, %r4, %r5, %r6;
	setp.ge.s32 	%p1, %r1, %r2;
	@%p1 bra 	$L__BB1_5;
	setp.ne.s32 	%p2, %r1, 0;
	@%p2 bra 	$L__BB1_3;
	st.global.u32 	[first_occur], %r2;
	membar.gl;
$L__BB1_3:
	cvta.to.global.u64 	%rd2, %rd1;
	mul.wide.s32 	%rd3, %r1, 4;
	add.s64 	%rd4, %rd2, %rd3;
	ld.global.u32 	%r7, [%rd4];
	setp.ne.s32 	%p3, %r7, %r3;
	@%p3 bra 	$L__BB1_5;
	atom.global.min.u32 	%r8, [first_occur], %r1;
$L__BB1_5:
	ret;

}


// ===== COMPILED SASS (sm_100) =====

	.target	sm_100

	.elftype	@"ET_EXEC"


//--------------------- .note.nv.tkinfo           --------------------------
	.section	.note.nv.tkinfo,"",@"SHT_NOTE"
	.sectionflags	@"SHF_NOTE_NV_TKINFO"
	.tkinfo
        /*0018*/ 	.word	0x00000002
        /*0030*/ 	.string	""
        /*0030*/ 	.string	"ptxas"
        /*0030*/ 	.string	"Cuda compilation tools, release 13.0, V13.0.88"
        /*0030*/ 	.string	"Build cuda_13.0.r13.0/compiler.36424714_0"
        /*0030*/ 	.string	"-arch sm_100 -m 64 "



//--------------------- .note.nv.cuinfo           --------------------------
	.section	.note.nv.cuinfo,"",@"SHT_NOTE"
	.sectionflags	@"SHF_NOTE_NV_CUINFO"
        /*0018*/ 	.short	0x0002
        /*001a*/ 	.short	0x0064
        /*001c*/ 	.short	0x0082
	.zero		2


//--------------------- .nv.info                  --------------------------
	.section	.nv.info,"",@"SHT_CUDA_INFO"
	.align	4


	//----- nvinfo : EIATTR_REGCOUNT
	.align		4
        /*0000*/ 	.byte	0x04, 0x2f
        /*0002*/ 	.short	(.L_5 - .L_4)
	.align		4
.L_4:
        /*0004*/ 	.word	index@(_Z12find_key_gpuPKiii)
        /*0008*/ 	.word	0x00000018


	//----- nvinfo : EIATTR_FRAME_SIZE
	.align		4
.L_5:
        /*000c*/ 	.byte	0x04, 0x11
        /*000e*/ 	.short	(.L_7 - .L_6)
	.align		4
.L_6:
        /*0010*/ 	.word	index@(_Z12find_key_gpuPKiii)
        /*0014*/ 	.word	0x00000008


	//----- nvinfo : EIATTR_REGCOUNT
	.align		4
.L_7:
        /*0018*/ 	.byte	0x04, 0x2f
        /*001a*/ 	.short	(.L_9 - .L_8)
	.align		4
.L_8:
        /*001c*/ 	.word	index@(_Z17find_key_gpu_fastPKiii)
        /*0020*/ 	.word	0x0000000a


	//----- nvinfo : EIATTR_FRAME_SIZE
	.align		4
.L_9:
        /*0024*/ 	.byte	0x04, 0x11
        /*0026*/ 	.short	(.L_11 - .L_10)
	.align		4
.L_10:
        /*0028*/ 	.word	index@(_Z17find_key_gpu_fastPKiii)
        /*002c*/ 	.word	0x00000000


	//----- nvinfo : EIATTR_MIN_STACK_SIZE
	.align		4
.L_11:
        /*0030*/ 	.byte	0x04, 0x12
        /*0032*/ 	.short	(.L_13 - .L_12)
	.align		4
.L_12:
        /*0034*/ 	.word	index@(_Z17find_key_gpu_fastPKiii)
        /*0038*/ 	.word	0x00000000


	//----- nvinfo : EIATTR_MIN_STACK_SIZE
	.align		4
.L_13:
        /*003c*/ 	.byte	0x04, 0x12
        /*003e*/ 	.short	(.L_15 - .L_14)
	.align		4
.L_14:
        /*0040*/ 	.word	index@(_Z12find_key_gpuPKiii)
        /*0044*/ 	.word	0x00000008
.L_15:


//--------------------- .nv.compat                --------------------------
	.section	.nv.compat,"",@"SHT_CUDA_COMPAT_INFO"
	.align	4
        /*0000*/ 	.byte	0x02, 0x09, 0x00, 0x00, 0x02, 0x02, 0x01, 0x00, 0x02, 0x05, 0x05, 0x00, 0x03, 0x07, 0x01, 0x01
        /*0010*/ 	.byte	0x02, 0x03, 0x00, 0x00, 0x02, 0x06, 0x01, 0x00, 0x04, 0x0b, 0x08, 0x00, 0x09, 0x00, 0x00, 0x00
        /*0020*/ 	.byte	0x00, 0x00, 0x00, 0x00


//--------------------- .nv.info._Z17find_key_gpu_fastPKiii --------------------------
	.section	.nv.info._Z17find_key_gpu_fastPKiii,"",@"SHT_CUDA_INFO"
	.sectionflags	@""
	.align	4


	//----- nvinfo : EIATTR_CUDA_API_VERSION
	.align		4
        /*0000*/ 	.byte	0x04, 0x37
        /*0002*/ 	.short	(.L_17 - .L_16)
.L_16:
        /*0004*/ 	.word	0x00000082


	//----- nvinfo : EIATTR_KPARAM_INFO
	.align		4
.L_17:
        /*0008*/ 	.byte	0x04, 0x17
        /*000a*/ 	.short	(.L_19 - .L_18)
.L_18:
        /*000c*/ 	.word	0x00000000
        /*0010*/ 	.short	0x0002
        /*0012*/ 	.short	0x000c
        /*0014*/ 	.byte	0x00, 0xf0, 0x11, 0x00


	//----- nvinfo : EIATTR_KPARAM_INFO
	.align		4
.L_19:
        /*0018*/ 	.byte	0x04, 0x17
        /*001a*/ 	.short	(.L_21 - .L_20)
.L_20:
        /*001c*/ 	.word	0x00000000
        /*0020*/ 	.short	0x0001
        /*0022*/ 	.short	0x0008
        /*0024*/ 	.byte	0x00, 0xf0, 0x11, 0x00


	//----- nvinfo : EIATTR_KPARAM_INFO
	.align		4
.L_21:
        /*0028*/ 	.byte	0x04, 0x17
        /*002a*/ 	.short	(.L_23 - .L_22)
.L_22:
        /*002c*/ 	.word	0x00000000
        /*0030*/ 	.short	0x0000
        /*0032*/ 	.short	0x0000
        /*0034*/ 	.byte	0x00, 0xf5, 0x21, 0x00


	//----- nvinfo : EIATTR_SPARSE_MMA_MASK
	.align		4
.L_23:
        /*0038*/ 	.byte	0x03, 0x50
        /*003a*/ 	.short	0x0000


	//----- nvinfo : EIATTR_MAXREG_COUNT
	.align		4
        /*003c*/ 	.byte	0x03, 0x1b
        /*003e*/ 	.short	0x00ff


	//----- nvinfo : EIATTR_MERCURY_ISA_VERSION
	.align		4
        /*0040*/ 	.byte	0x03, 0x5f
        /*0042*/ 	.short	0x0101


	//----- nvinfo : EIATTR_INT_WARP_WIDE_INSTR_OFFSETS
	.align		4
        /*0044*/ 	.byte	0x04, 0x31
        /*0046*/ 	.short	(.L_25 - .L_24)


	//   ....[0]....
.L_24:
        /*0048*/ 	.word	0x000001b0


	//   ....[1]....
        /*004c*/ 	.word	0x000001c0


	//----- nvinfo : EIATTR_VRC_CTA_INIT_COUNT
	.align		4
.L_25:
        /*0050*/ 	.byte	0x02, 0x4a
	.zero		1
	.zero		1


	//----- nvinfo : EIATTR_EXIT_INSTR_OFFSETS
	.align		4
        /*0054*/ 	.byte	0x04, 0x1c
        /*0056*/ 	.short	(.L_27 - .L_26)


	//   ....[0]....
.L_26:
        /*0058*/ 	.word	0x00000070


	//   ....[1]....
        /*005c*/ 	.word	0x00000180


	//   ....[2]....
        /*0060*/ 	.word	0x00000210


	//----- nvinfo : EIATTR_CRS_STACK_SIZE
	.align		4
.L_27:
        /*0064*/ 	.byte	0x04, 0x1e
        /*0066*/ 	.short	(.L_29 - .L_28)
.L_28:
        /*0068*/ 	.word	0x00000000


	//----- nvinfo : EIATTR_CBANK_PARAM_SIZE
	.align		4
.L_29:
        /*006c*/ 	.byte	0x03, 0x19
        /*006e*/ 	.short	0x0010


	//----- nvinfo : EIATTR_PARAM_CBANK
	.align		4
        /*0070*/ 	.byte	0x04, 0x0a
        /*0072*/ 	.short	(.L_31 - .L_30)
	.align		4
.L_30:
        /*0074*/ 	.word	index@(.nv.constant0._Z17find_key_gpu_fastPKiii)
        /*0078*/ 	.short	0x0380
        /*007a*/ 	.short	0x0010


	//----- nvinfo : EIATTR_SW_WAR
	.align		4
.L_31:
        /*007c*/ 	.byte	0x04, 0x36
        /*007e*/ 	.short	(.L_33 - .L_32)
.L_32:
        /*0080*/ 	.word	0x00000008
.L_33:


//--------------------- .nv.info._Z12find_key_gpuPKiii --------------------------
	.section	.nv.info._Z12find_key_gpuPKiii,"",@"SHT_CUDA_INFO"
	.sectionflags	@""
	.align	4


	//----- nvinfo : EIATTR_CUDA_API_VERSION
	.align		4
        /*0000*/ 	.byte	0x04, 0x37
        /*0002*/ 	.short	(.L_35 - .L_34)
.L_34:
        /*0004*/ 	.word	0x00000082


	//----- nvinfo : EIATTR_KPARAM_INFO
	.align		4
.L_35:
        /*0008*/ 	.byte	0x04, 0x17
        /*000a*/ 	.short	(.L_37 - .L_36)
.L_36:
        /*000c*/ 	.word	0x00000000
        /*0010*/ 	.short	0x0002
        /*0012*/ 	.short	0x000c
        /*0014*/ 	.byte	0x00, 0xf0, 0x11, 0x00


	//----- nvinfo : EIATTR_KPARAM_INFO
	.align		4
.L_37:
        /*0018*/ 	.byte	0x04, 0x17
        /*001a*/ 	.short	(.L_39 - .L_38)
.L_38:
        /*001c*/ 	.word	0x00000000
        /*0020*/ 	.short	0x0001
        /*0022*/ 	.short	0x0008
        /*0024*/ 	.byte	0x00, 0xf0, 0x11, 0x00


	//----- nvinfo : EIATTR_KPARAM_INFO
	.align		4
.L_39:
        /*0028*/ 	.byte	0x04, 0x17
        /*002a*/ 	.short	(.L_41 - .L_40)
.L_40:
        /*002c*/ 	.word	0x00000000
        /*0030*/ 	.short	0x0000
        /*0032*/ 	.short	0x0000
        /*0034*/ 	.byte	0x00, 0xf5, 0x21, 0x00


	//----- nvinfo : EIATTR_SPARSE_MMA_MASK
	.align		4
.L_41:
        /*0038*/ 	.byte	0x03, 0x50
        /*003a*/ 	.short	0x0000


	//----- nvinfo : EIATTR_MAXREG_COUNT
	.align		4
        /*003c*/ 	.byte	0x03, 0x1b
        /*003e*/ 	.short	0x00ff


	//----- nvinfo : EIATTR_NUM_BARRIERS
	.align		4
        /*0040*/ 	.byte	0x02, 0x4c
        /*0042*/ 	.byte	0x01
	.zero		1


	//----- nvinfo : EIATTR_EXTERNS
	.align		4
        /*0044*/ 	.byte	0x04, 0x0f
        /*0046*/ 	.short	(.L_43 - .L_42)


	//   ....[0]....
	.align		4
.L_42:
        /*0048*/ 	.word	index@(vprintf)


	//----- nvinfo : EIATTR_MERCURY_ISA_VERSION
	.align		4
.L_43:
        /*004c*/ 	.byte	0x03, 0x5f
        /*004e*/ 	.short	0x0101


	//----- nvinfo : EIATTR_INT_WARP_WIDE_INSTR_OFFSETS
	.align		4
        /*0050*/ 	.byte	0x04, 0x31
        /*0052*/ 	.short	(.L_45 - .L_44)


	//   ....[0]....
.L_44:
        /*0054*/ 	.word	0x00000230


	//   ....[1]....
        /*0058*/ 	.word	0x000002b0


	//----- nvinfo : EIATTR_VRC_CTA_INIT_COUNT
	.align		4
.L_45:
        /*005c*/ 	.byte	0x02, 0x4a
	.zero		1
	.zero		1


	//----- nvinfo : EIATTR_SYSCALL_OFFSETS
	.align		4
        /*0060*/ 	.byte	0x04, 0x46
        /*0062*/ 	.short	(.L_47 - .L_46)


	//   ....[0]....
.L_46:
        /*0064*/ 	.word	0x000004c0


	//   ....[1]....
        /*0068*/ 	.word	0x00000550


	//----- nvinfo : EIATTR_EXIT_INSTR_OFFSETS
	.align		4
.L_47:
        /*006c*/ 	.byte	0x04, 0x1c
        /*006e*/ 	.short	(.L_49 - .L_48)


	//   ....[0]....
.L_48:
        /*0070*/ 	.word	0x000001d0


	//   ....[1]....
        /*0074*/ 	.word	0x00000410


	//   ....[2]....
        /*0078*/ 	.word	0x000004d0


	//   ....[3]....
        /*007c*/ 	.word	0x00000560


	//----- nvinfo : EIATTR_CRS_STACK_SIZE
	.align		4
.L_49:
        /*0080*/ 	.byte	0x04, 0x1e
        /*0082*/ 	.short	(.L_51 - .L_50)
.L_50:
        /*0084*/ 	.word	0x00000000


	//----- nvinfo : EIATTR_CBANK_PARAM_SIZE
	.align		4
.L_51:
        /*0088*/ 	.byte	0x03, 0x19
        /*008a*/ 	.short	0x0010


	//----- nvinfo : EIATTR_PARAM_CBANK
	.align		4
        /*008c*/ 	.byte	0x04, 0x0a
        /*008e*/ 	.short	(.L_53 - .L_52)
	.align		4
.L_52:
        /*0090*/ 	.word	index@(.nv.constant0._Z12find_key_gpuPKiii)
        /*0094*/ 	.short	0x0380
        /*0096*/ 	.short	0x0010


	//----- nvinfo : EIATTR_SW_WAR
	.align		4
.L_53:
        /*0098*/ 	.byte	0x04, 0x36
        /*009a*/ 	.short	(.L_55 - .L_54)
.L_54:
        /*009c*/ 	.word	0x00000008
.L_55:


//--------------------- .nv.callgraph             --------------------------
	.section	.nv.callgraph,"",@"SHT_CUDA_CALLGRAPH"
	.align	4
	.sectionentsize	8
	.align		4
        /*0000*/ 	.word	0x00000000
	.align		4
        /*0004*/ 	.word	0xffffffff
	.align		4
        /*0008*/ 	.word	index@(_Z12find_key_gpuPKiii)
	.align		4
        /*000c*/ 	.word	index@(vprintf)
	.align		4
        /*0010*/ 	.word	0x00000000
	.align		4
        /*0014*/ 	.word	0xfffffffe
	.align		4
        /*0018*/ 	.word	0x00000000
	.align		4
        /*001c*/ 	.word	0xfffffffd
	.align		4
        /*0020*/ 	.word	0x00000000
	.align		4
        /*0024*/ 	.word	0xfffffffc


//--------------------- .nv.constant4             --------------------------
	.section	.nv.constant4,"a",@progbits
	.align	8
	.align		8
.nv.constant4:
        /*0000*/ 	.dword	first_occur
	.align		8
        /*0008*/ 	.dword	count
	.align		8
        /*0010*/ 	.dword	$str
	.align		8
        /*0018*/ 	.dword	$str$1
	.align		8
        /*0020*/ 	.dword	vprintf


//--------------------- .text._Z17find_key_gpu_fastPKiii --------------------------
	.section	.text._Z17find_key_gpu_fastPKiii,"ax",@progbits
	.align	128
        .global         _Z17find_key_gpu_fastPKiii
        .type           _Z17find_key_gpu_fastPKiii,@function
        .size           _Z17find_key_gpu_fastPKiii,(.L_x_11 - _Z17find_key_gpu_fastPKiii)
        .other          _Z17find_key_gpu_fastPKiii,@"STO_CUDA_ENTRY STV_DEFAULT"
_Z17find_key_gpu_fastPKiii:
.text._Z17find_key_gpu_fastPKiii:
[----:B------:R-:W-:Y:S01]  /*0000*/  LDC R1, c[0x0][0x37c] ;  /* 0x0000df00ff017b82 */ /* 0x000fe20000000800 */
[----:B------:R-:W0:Y:S07]  /*0010*/  S2R R0, SR_TID.X ;  /* 0x0000000000007919 */ /* 0x000e2e0000002100 */
[----:B------:R-:W0:Y:S08]  /*0020*/  S2UR UR4, SR_CTAID.X ;  /* 0x00000000000479c3 */ /* 0x000e300000002500 */
[----:B------:R-:W0:Y:S08]  /*0030*/  LDC R7, c[0x0][0x360] ;  /* 0x0000d800ff077b82 */ /* 0x000e300000000800 */
[----:B------:R-:W1:Y:S01]  /*0040*/  LDC R6, c[0x0][0x388] ;  /* 0x0000e200ff067b82 */ /* 0x000e620000000800 */
[----:B0-----:R-:W-:-:S05]  /*0050*/  IMAD R7, R7, UR4, R0 ;  /* 0x0000000407077c24 */ /* 0x001fca000f8e0200 */
[----:B-1----:R-:W-:-:S13]  /*0060*/  ISETP.GE.AND P0, PT, R7, R6, PT ;  /* 0x000000060700720c */ /* 0x002fda0003f06270 */
[----:B------:R-:W-:Y:S05]  /*0070*/  @P0 EXIT ;  /* 0x000000000000094d */ /* 0x000fea0003800000 */
[----:B------:R-:W0:Y:S01]  /*0080*/  LDC.64 R4, c[0x0][0x380] ;  /* 0x0000e000ff047b82 */ /* 0x000e220000000a00 */
[C---:B------:R-:W-:Y:S01]  /*0090*/  ISETP.NE.AND P0, PT, R7.reuse, RZ, PT ;  /* 0x000000ff0700720c */ /* 0x040fe20003f05270 */
[----:B------:R-:W1:Y:S01]  /*00a0*/  LDCU.64 UR6, c[0x0][0x358] ;  /* 0x00006b00ff0677ac */ /* 0x000e620008000a00 */
[----:B------:R-:W-:Y:S01]  /*00b0*/  BSSY.RECONVERGENT B0, `(.L_x_0) ;  /* 0x0000009000007945 */ /* 0x000fe20003800200 */
[----:B0-----:R-:W-:-:S10]  /*00c0*/  IMAD.WIDE R4, R7, 0x4, R4 ;  /* 0x0000000407047825 */ /* 0x001fd400078e0204 */
[----:B-1----:R-:W-:Y:S05]  /*00d0*/  @P0 BRA `(.L_x_1) ;  /* 0x0000000000180947 */ /* 0x002fea0003800000 */
[----:B------:R-:W0:Y:S02]  /*00e0*/  LDC.64 R2, c[0x4][RZ] ;  /* 0x01000000ff027b82 */ /* 0x000e240000000a00 */
[----:B0-----:R0:W-:Y:S01]  /*00f0*/  STG.E desc[UR6][R2.64], R6 ;  /* 0x0000000602007986 */ /* 0x0011e2000c101906 */
[----:B------:R-:W-:Y:S06]  /*0100*/  MEMBAR.SC.GPU ;  /* 0x0000000000007992 */ /* 0x000fec0000002000 */
[----:B------:R-:W-:-:S00]  /*0110*/  ERRBAR ;  /* 0x00000000000079ab */ /* 0x000fc00000000000 */
[----:B------:R-:W-:Y:S06]  /*0120*/  CGAERRBAR ;  /* 0x00000000000075ab */ /* 0x000fec0000000000 */
[----:B------:R-:W-:Y:S01]  /*0130*/  CCTL.IVALL ;  /* 0x00000000ff00798f */ /* 0x000fe20002000000 */
.L_x_1:
[----:B------:R-:W-:Y:S05]  /*0140*/  BSYNC.RECONVERGENT B0 ;  /* 0x0000000000007941 */ /* 0x000fea0003800200 */
.L_x_0:
[----:B------:R-:W2:Y:S01]  /*0150*/  LDG.E R4, desc[UR6][R4.64] ;  /* 0x0000000604047981 */ /* 0x000ea2000c1e1900 */
[----:B------:R-:W2:Y:S02]  /*0160*/  LDCU UR4, c[0x0][0x38c] ;  /* 0x00007180ff0477ac */ /* 0x000ea40008000800 */
[----:B--2---:R-:W-:-:S13]  /*0170*/  ISETP.NE.AND P0, PT, R4, UR4, PT ;  /* 0x0000000404007c0c */ /* 0x004fda000bf05270 */
[----:B------:R-:W-:Y:S05]  /*0180*/  @P0 EXIT ;  /* 0x000000000000094d */ /* 0x000fea0003800000 */
[----:B------:R-:W1:Y:S01]  /*0190*/  S2R R0, SR_LANEID ;  /* 0x0000000000007919 */ /* 0x000e620000000000 */
[----:B0-----:R-:W0:Y:S01]  /*01a0*/  LDC.64 R2, c[0x4][RZ] ;  /* 0x01000000ff027b82 */ /* 0x001e220000000a00 */
[----:B------:R-:W-:Y:S01]  /*01b0*/  VOTEU.ANY UR4, UPT, PT ;  /* 0x0000000000047886 */ /* 0x000fe200038e0100 */
[----:B------:R-:W-:Y:S01]  /*01c0*/  CREDUX.MIN UR5, R7 ;  /* 0x00000000070572cc */ /* 0x000fe20000008000 */
[----:B------:R-:W-:-:S12]  /*01d0*/  UFLO.U32 UR4, UR4 ;  /* 0x00000004000472bd */ /* 0x000fd800080e0000 */
[----:B------:R-:W-:Y:S01]  /*01e0*/  IMAD.U32 R5, RZ, RZ, UR5 ;  /* 0x00000005ff057e24 */ /* 0x000fe2000f8e00ff */
[----:B-1----:R-:W-:-:S13]  /*01f0*/  ISETP.EQ.U32.AND P0, PT, R0, UR4, PT ;  /* 0x0000000400007c0c */ /* 0x002fda000bf02070 */
[----:B0-----:R-:W-:Y:S01]  /*0200*/  @P0 ATOMG.E.MIN.STRONG.GPU PT, RZ, desc[UR6][R2.64], R5 ;  /* 0x8000000502ff09a8 */ /* 0x001fe200089ef106 */
[----:B------:R-:W-:Y:S05]  /*0210*/  EXIT ;  /* 0x000000000000794d */ /* 0x000fea0003800000 */
.L_x_2:
[----:B------:R-:W-:-:S00]  /*0220*/  BRA `(.L_x_2) ;  /* 0xfffffffc00fc7947 */ /* 0x000fc0000383ffff */
[----:B------:R-:W-:-:S00]  /*0230*/  NOP ;  /* 0x0000000000007918 */ /* 0x000fc00000000000 */
        /* <DEDUP_REMOVED lines=12> */
.L_x_11:


//--------------------- .text._Z12find_key_gpuPKiii --------------------------
	.section	.text._Z12find_key_gpuPKiii,"ax",@progbits
	.align	128
        .global         _Z12find_key_gpuPKiii
        .type           _Z12find_key_gpuPKiii,@function
        .size           _Z12find_key_gpuPKiii,(.L_x_12 - _Z12find_key_gpuPKiii)
        .other          _Z12find_key_gpuPKiii,@"STO_CUDA_ENTRY STV_DEFAULT"
_Z12find_key_gpuPKiii:
.text._Z12find_key_gpuPKiii:
[----:B------:R-:W0:Y:S01]  /*0000*/  LDC R1, c[0x0][0x37c] ;  /* 0x0000df00ff017b82 */ /* 0x000e220000000800 */
[----:B------:R-:W1:Y:S01]  /*0010*/  S2R R10, SR_TID.X ;  /* 0x00000000000a7919 */ /* 0x000e620000002100 */
[----:B------:R-:W2:Y:S06]  /*0020*/  LDCU UR5, c[0x0][0x2fc] ;  /* 0x00005f80ff0577ac */ /* 0x000eac0008000800 */
[----:B------:R-:W1:Y:S01]  /*0030*/  S2UR UR6, SR_CTAID.X ;  /* 0x00000000000679c3 */ /* 0x000e620000002500 */
[----:B0-----:R-:W-:Y:S01]  /*0040*/  VIADD R1, R1, 0xfffffff8 ;  /* 0xfffffff801017836 */ /* 0x001fe20000000000 */
[----:B------:R-:W-:Y:S01]  /*0050*/  BSSY.RECONVERGENT B0, `(.L_x_3) ;  /* 0x0000017000007945 */ /* 0x000fe20003800200 */
[----:B------:R-:W0:Y:S01]  /*0060*/  LDCU UR4, c[0x0][0x2f8] ;  /* 0x00005f00ff0477ac */ /* 0x000e220008000800 */
[----:B------:R-:W3:Y:S04]  /*0070*/  LDCU UR8, c[0x0][0x388] ;  /* 0x00007100ff0877ac */ /* 0x000ee80008000800 */
[----:B------:R-:W1:Y:S01]  /*0080*/  LDC R11, c[0x0][0x360] ;  /* 0x0000d800ff0b7b82 */ /* 0x000e620000000800 */
[----:B0-----:R-:W-:-:S05]  /*0090*/  IADD3 R6, P2, PT, R1, UR4, RZ ;  /* 0x0000000401067c10 */ /* 0x001fca000ff5e0ff */
[----:B--2---:R-:W-:Y:S02]  /*00a0*/  IMAD.X R7, RZ, RZ, UR5, P2 ;  /* 0x00000005ff077e24 */ /* 0x004fe400090e06ff */
[----:B-1----:R-:W-:Y:S01]  /*00b0*/  IMAD R11, R11, UR6, R10 ;  /* 0x000000060b0b7c24 */ /* 0x002fe2000f8e020a */
[----:B------:R-:W0:Y:S04]  /*00c0*/  LDCU.64 UR6, c[0x0][0x358] ;  /* 0x00006b00ff0677ac */ /* 0x000e280008000a00 */
[C---:B------:R-:W-:Y:S02]  /*00d0*/  ISETP.NE.AND P0, PT, R11.reuse, RZ, PT ;  /* 0x000000ff0b00720c */ /* 0x040fe40003f05270 */
[----:B---3--:R-:W-:-:S11]  /*00e0*/  ISETP.GE.AND P1, PT, R11, UR8, PT ;  /* 0x000000080b007c0c */ /* 0x008fd6000bf26270 */
[----:B------:R-:W-:Y:S05]  /*00f0*/  @P0 BRA `(.L_x_4) ;  /* 0x0000000000300947 */ /* 0x000fea0003800000 */
[----:B------:R-:W0:Y:S08]  /*0100*/  LDC R5, c[0x0][0x388] ;  /* 0x0000e200ff057b82 */ /* 0x000e300000000800 */
[----:B------:R-:W0:Y:S02]  /*0110*/  LDC.64 R2, c[0x4][RZ] ;  /* 0x01000000ff027b82 */ /* 0x000e240000000a00 */
[----:B0-----:R1:W-:Y:S01]  /*0120*/  STG.E desc[UR6][R2.64], R5 ;  /* 0x0000000502007986 */ /* 0x0013e2000c101906 */
[----:B------:R-:W-:Y:S01]  /*0130*/  @!PT LDS RZ, [RZ] ;  /* 0x00000000fffff984 */ /* 0x000fe20000000800 */
[----:B------:R-:W-:Y:S01]  /*0140*/  @!PT LDS RZ, [RZ] ;  /* 0x00000000fffff984 */ /* 0x000fe20000000800 */
[----:B------:R-:W-:Y:S01]  /*0150*/  @!PT LDS RZ, [RZ] ;  /* 0x00000000fffff984 */ /* 0x000fe20000000800 */
[----:B------:R-:W-:Y:S01]  /*0160*/  @!PT LDS RZ, [RZ] ;  /* 0x00000000fffff984 */ /* 0x000fe20000000800 */
[----:B------:R-:W-:-:S00]  /*0170*/  MEMBAR.ALL.CTA ;  /* 0x0000000000007992 */ /* 0x000fc00000008000 */
[----:B------:R-:W-:Y:S06]  /*0180*/  MEMBAR.SC.GPU ;  /* 0x0000000000007992 */ /* 0x000fec0000002000 */
[----:B------:R-:W-:-:S00]  /*0190*/  ERRBAR ;  /* 0x00000000000079ab */ /* 0x000fc00000000000 */
[----:B------:R-:W-:Y:S06]  /*01a0*/  CGAERRBAR ;  /* 0x00000000000075ab */ /* 0x000fec0000000000 */
[----:B------:R-:W-:Y:S01]  /*01b0*/  CCTL.IVALL ;  /* 0x00000000ff00798f */ /* 0x000fe20002000000 */
.L_x_4:
[----:B0-----:R-:W-:Y:S05]  /*01c0*/  BSYNC.RECONVERGENT B0 ;  /* 0x0000000000007941 */ /* 0x001fea0003800200 */
.L_x_3:
[----:B------:R-:W-:Y:S05]  /*01d0*/  @P1 EXIT ;  /* 0x000000000000194d */ /* 0x000fea0003800000 */
[----:B------:R-:W0:Y:S08]  /*01e0*/  LDC.64 R8, c[0x0][0x380] ;  /* 0x0000e000ff087b82 */ /* 0x000e300000000a00 */
[----:B-1----:R-:W1:Y:S01]  /*01f0*/  LDC R2, c[0x0][0x38c] ;  /* 0x0000e300ff027b82 */ /* 0x002e620000000800 */
[----:B0-----:R-:W-:-:S06]  /*0200*/  IMAD.WIDE R8, R11, 0x4, R8 ;  /* 0x000000040b087825 */ /* 0x001fcc00078e0208 */
[----:B------:R-:W1:Y:S01]  /*0210*/  LDG.E R9, desc[UR6][R8.64] ;  /* 0x0000000608097981 */ /* 0x000e62000c1e1900 */
[----:B------:R-:W0:Y:S01]  /*0220*/  LDC.64 R4, c[0x4][RZ] ;  /* 0x01000000ff047b82 */ /* 0x000e220000000a00 */
[----:B------:R-:W-:Y:S01]  /*0230*/  VOTEU.ANY UR4, UPT, PT ;  /* 0x0000000000047886 */ /* 0x000fe200038e0100 */
[----:B------:R-:W2:Y:S01]  /*0240*/  S2R R0, SR_LANEID ;  /* 0x0000000000007919 */ /* 0x000ea20000000000 */
[----:B------:R-:W-:Y:S01]  /*0250*/  UFLO.U32 UR4, UR4 ;  /* 0x00000004000472bd */ /* 0x000fe200080e0000 */
[----:B------:R-:W-:Y:S05]  /*0260*/  BSSY.RECONVERGENT B0, `(.L_x_5) ;  /* 0x0000013000007945 */ /* 0x000fea0003800200 */
[----:B--2---:R-:W-:-:S02]  /*0270*/  ISETP.EQ.U32.AND P1, PT, R0, UR4, PT ;  /* 0x0000000400007c0c */ /* 0x004fc4000bf22070 */
[----:B-1----:R-:W-:-:S04]  /*0280*/  ISETP.NE.AND P0, PT, R9, R2, PT ;  /* 0x000000020900720c */ /* 0x002fc80003f05270 */
[----:B------:R-:W-:Y:S02]  /*0290*/  SEL R11, R11, UR8, !P0 ;  /* 0x000000080b0b7c07 */ /* 0x000fe4000c000000 */
[----:B------:R-:W-:Y:S02]  /*02a0*/  ISETP.NE.AND P0, PT, R10, RZ, PT ;  /* 0x000000ff0a00720c */ /* 0x000fe40003f05270 */
[----:B------:R-:W-:-:S13]  /*02b0*/  CREDUX.MIN UR5, R11 ;  /* 0x000000000b0572cc */ /* 0x000fda0000008000 */
[----:B------:R-:W-:-:S05]  /*02c0*/  IMAD.U32 R3, RZ, RZ, UR5 ;  /* 0x00000005ff037e24 */ /* 0x000fca000f8e00ff */
[----:B0-----:R0:W5:Y:S01]  /*02d0*/  @P1 ATOMG.E.MIN.STRONG.GPU PT, RZ, desc[UR6][R4.64], R3 ;  /* 0x8000000304ff19a8 */ /* 0x00116200089ef106 */
[----:B------:R-:W-:Y:S05]  /*02e0*/  @P0 BRA `(.L_x_6) ;  /* 0x0000000000280947 */ /* 0x000fea0003800000 */
[----:B------:R-:W1:Y:S08]  /*02f0*/  LDC R11, c[0x0][0x370] ;  /* 0x0000dc00ff0b7b82 */ /* 0x000e700000000800 */
[----:B------:R-:W1:Y:S02]  /*0300*/  LDC.64 R8, c[0x4][0x8] ;  /* 0x01000200ff087b82 */ /* 0x000e640000000a00 */
[----:B-1----:R-:W2:Y:S06]  /*0310*/  ATOMG.E.INC.STRONG.GPU PT, R8, desc[UR6][R8.64], R11 ;  /* 0x8000000b080879a8 */ /* 0x002eac00099ef106 */
[----:B------:R-:W1:Y:S01]  /*0320*/  S2UR UR5, SR_CgaCtaId ;  /* 0x00000000000579c3 */ /* 0x000e620000008800 */
[----:B0-----:R-:W-:Y:S01]  /*0330*/  VIADD R3, R11, 0xffffffff ;  /* 0xffffffff0b037836 */ /* 0x001fe20000000000 */
[----:B------:R-:W-:-:S02]  /*0340*/  UMOV UR4, 0x400 ;  /* 0x0000040000047882 */ /* 0x000fc40000000000 */
[----:B-1----:R-:W-:Y:S02]  /*0350*/  ULEA UR4, UR5, UR4, 0x18 ;  /* 0x0000000405047291 */ /* 0x002fe4000f8ec0ff */
[----:B--2---:R-:W-:-:S04]  /*0360*/  ISETP.NE.AND P0, PT, R8, R3, PT ;  /* 0x000000030800720c */ /* 0x004fc80003f05270 */
[----:B------:R-:W-:-:S05]  /*0370*/  SEL R0, RZ, 0x1, P0 ;  /* 0x00000001ff007807 */ /* 0x000fca0000000000 */
[----:B------:R1:W-:Y:S04]  /*0380*/  STS.U8 [UR4], R0 ;  /* 0x00000000ff007988 */ /* 0x0003e80008000004 */
.L_x_6:
[----:B------:R-:W-:Y:S05]  /*0390*/  BSYNC.RECONVERGENT B0 ;  /* 0x0000000000007941 */ /* 0x000fea0003800200 */
.L_x_5:
[----:B------:R-:W2:Y:S08]  /*03a0*/  S2UR UR5, SR_CgaCtaId ;  /* 0x00000000000579c3 */ /* 0x000eb00000008800 */
[----:B------:R-:W-:Y:S06]  /*03b0*/  BAR.SYNC.DEFER_BLOCKING 0x0 ;  /* 0x0000000000007b1d */ /* 0x000fec0000010000 */
[----:B------:R-:W-:-:S02]  /*03c0*/  UMOV UR4, 0x400 ;  /* 0x0000040000047882 */ /* 0x000fc40000000000 */
[----:B--2---:R-:W-:-:S09]  /*03d0*/  ULEA UR4, UR5, UR4, 0x18 ;  /* 0x0000000405047291 */ /* 0x004fd2000f8ec0ff */
[----:B-1----:R-:W1:Y:S02]  /*03e0*/  LDS.U8 R0, [UR4] ;  /* 0x00000004ff007984 */ /* 0x002e640008000000 */
[----:B-1----:R-:W-:-:S04]  /*03f0*/  ISETP.NE.AND P0, PT, R0, RZ, PT ;  /* 0x000000ff0000720c */ /* 0x002fc80003f05270 */
[----:B------:R-:W-:-:S13]  /*0400*/  ISETP.NE.OR P0, PT, R10, RZ, !P0 ;  /* 0x000000ff0a00720c */ /* 0x000fda0004705670 */
[----:B------:R-:W-:Y:S05]  /*0410*/  @P0 EXIT ;  /* 0x000000000000094d */ /* 0x000fea0003800000 */
[----:B0-----:R-:W2:Y:S02]  /*0420*/  LDG.E R3, desc[UR6][R4.64] ;  /* 0x0000000604037981 */ /* 0x001ea4000c1e1900 */
[----:B--2---:R-:W-:-:S13]  /*0430*/  ISETP.GE.U32.AND P0, PT, R3, UR8, PT ;  /* 0x0000000803007c0c */ /* 0x004fda000bf06070 */
[----:B------:R-:W-:Y:S05]  /*0440*/  @P0 BRA `(.L_x_7) ;  /* 0x0000000000240947 */ /* 0x000fea0003800000 */
[----:B------:R-:W-:Y:S01]  /*0450*/  MOV R0, 0x20 ;  /* 0x0000002000007802 */ /* 0x000fe20000000f00 */
[----:B------:R0:W-:Y:S01]  /*0460*/  STL.64 [R1], R2 ;  /* 0x0000000201007387 */ /* 0x0001e20000100a00 */
[----:B------:R-:W1:Y:S02]  /*0470*/  LDCU.64 UR4, c[0x4][0x10] ;  /* 0x01000200ff0477ac */ /* 0x000e640008000a00 */
[----:B------:R0:W2:Y:S01]  /*0480*/  LDC.64 R8, c[0x4][R0] ;  /* 0x0100000000087b82 */ /* 0x0000a20000000a00 */
[----:B-1----:R-:W-:Y:S02]  /*0490*/  IMAD.U32 R4, RZ, RZ, UR4 ;  /* 0x00000004ff047e24 */ /* 0x002fe4000f8e00ff */
[----:B0-----:R-:W-:-:S07]  /*04a0*/  IMAD.U32 R5, RZ, RZ, UR5 ;  /* 0x00000005ff057e24 */ /* 0x001fce000f8e00ff */
[----:B------:R-:W-:-:S07]  /*04b0*/  LEPC R20, `(.L_x_8) ;  /* 0x000000001014794e */ /* 0x000fce0000000000 */
[----:B--2--5:R-:W-:Y:S05]  /*04c0*/  CALL.ABS.NOINC R8 ;  /* 0x0000000008007343 */ /* 0x024fea0003c00000 */
.L_x_8:
[----:B------:R-:W-:Y:S05]  /*04d0*/  EXIT ;  /* 0x000000000000794d */ /* 0x000fea0003800000 */
.L_x_7:
[----:B------:R-:W-:Y:S01]  /*04e0*/  MOV R0, 0x20 ;  /* 0x0000002000007802 */ /* 0x000fe20000000f00 */
[----:B------:R0:W-:Y:S01]  /*04f0*/  STL [R1], R2 ;  /* 0x0000000201007387 */ /* 0x0001e20000100800 */
[----:B------:R-:W1:Y:S02]  /*0500*/  LDCU.64 UR4, c[0x4][0x18] ;  /* 0x01000300ff0477ac */ /* 0x000e640008000a00 */
[----:B------:R0:W2:Y:S01]  /*0510*/  LDC.64 R8, c[0x4][R0] ;  /* 0x0100000000087b82 */ /* 0x0000a20000000a00 */
[----:B-1----:R-:W-:Y:S02]  /*0520*/  IMAD.U32 R4, RZ, RZ, UR4 ;  /* 0x00000004ff047e24 */ /* 0x002fe4000f8e00ff */
[----:B0-----:R-:W-:-:S07]  /*0530*/  IMAD.U32 R5, RZ, RZ, UR5 ;  /* 0x00000005ff057e24 */ /* 0x001fce000f8e00ff */
[----:B------:R-:W-:-:S07]  /*0540*/  LEPC R20, `(.L_x_9) ;  /* 0x000000001014794e */ /* 0x000fce0000000000 */
[----:B--2--5:R-:W-:Y:S05]  /*0550*/  CALL.ABS.NOINC R8 ;  /* 0x0000000008007343 */ /* 0x024fea0003c00000 */
.L_x_9:
[----:B------:R-:W-:Y:S05]  /*0560*/  EXIT ;  /* 0x000000000000794d */ /* 0x000fea0003800000 */
.L_x_10:
        /* <DEDUP_REMOVED lines=9> */
.L_x_12:


//--------------------- .nv.global.init           --------------------------
	.section	.nv.global.init,"aw",@progbits
.nv.global.init:
	.type		$str$1,@object
	.size		$str$1,($str - $str$1)
$str$1:
        /*0000*/ 	.byte	0x54, 0x68, 0x65, 0x20, 0x6b, 0x65, 0x79, 0x20, 0x28, 0x25, 0x64, 0x29, 0x20, 0x69, 0x73, 0x20
        /*0010*/ 	.byte	0x6e, 0x6f, 0x74, 0x20, 0x66, 0x6f, 0x75, 0x6e, 0x64, 0x0a, 0x00
	.type		$str,@object
	.size		$str,(.L_2 - $str)
$str:
        /*001b*/ 	.byte	0x54, 0x68, 0x65, 0x20, 0x66, 0x69, 0x72, 0x73, 0x74, 0x20, 0x6f, 0x63, 0x75, 0x72, 0x72, 0x65
        /*002b*/ 	.byte	0x6e, 0x63, 0x65, 0x20, 0x6f, 0x66, 0x20, 0x6b, 0x65, 0x79, 0x20, 0x28, 0x25, 0x64, 0x29, 0x20
        /*003b*/ 	.byte	0x68, 0x61, 0x73, 0x20, 0x62, 0x65, 0x65, 0x6e, 0x20, 0x66, 0x6f, 0x75, 0x6e, 0x64, 0x20, 0x61
        /*004b*/ 	.byte	0x74, 0x20, 0x70, 0x6f, 0x73, 0x69, 0x74, 0x69, 0x6f, 0x6e, 0x20, 0x25, 0x64, 0x0a, 0x00
.L_2:


//--------------------- .nv.shared.reserved.0     --------------------------
	.section	.nv.shared.reserved.0,"aw",@nobits
	.weak		__nv_reservedSMEM_offset_0_alias
	.size		__nv_reservedSMEM_offset_0_alias, 0, 64
	.other		__nv_reservedSMEM_offset_0_alias,@"STO_CUDA_RESERVED_SHARED STV_DEFAULT"
__nv_reservedSMEM_offset_0_alias:
	.zero		0
	.zero		64


//--------------------- .nv.global                --------------------------
	.section	.nv.global,"aw",@nobits
	.align	4
.nv.global:
	.type		first_occur,@object
	.size		first_occur,(count - first_occur)
first_occur:
	.zero		4
	.type		count,@object
	.size		count,(.L_1 - count)
count:
	.zero		4
.L_1:


//--------------------- .nv.shared._Z12find_key_gpuPKiii --------------------------
	.section	.nv.shared._Z12find_key_gpuPKiii,"aw",@nobits
	.sectionflags	@""
.nv.shared._Z12find_key_gpuPKiii:
	.zero		1025


//--------------------- .nv.constant0._Z17find_key_gpu_fastPKiii --------------------------
	.section	.nv.constant0._Z17find_key_gpu_fastPKiii,"a",@progbits
	.sectionflags	@""
	.align	4
.nv.constant0._Z17find_key_gpu_fastPKiii:
	.zero		912


//--------------------- .nv.constant0._Z12find_key_gpuPKiii --------------------------
	.section	.nv.constant0._Z12find_key_gpuPKiii,"a",@progbits
	.sectionflags	@""
	.align	4
.nv.constant0._Z12find_key_gpuPKiii:
	.zero		912


//--------------------- SYMBOLS --------------------------

	.type		.nv.reservedSmem.offset0,@object
	.size		.nv.reservedSmem.offset0,0x4
	.type		.nv.reservedSmem.cap,@object
	.size		.nv.reservedSmem.cap,0x4
	.type		vprintf,@function
